	.headerflags	@"EF_CUDA_TEXMODE_UNIFIED EF_CUDA_64BIT_ADDRESS EF_CUDA_ACCELERATORS EF_CUDA_SM90 EF_CUDA_VIRTUAL_SM(EF_CUDA_SM90)"
	.elftype	@"ET_EXEC"


//--------------------- .nv.info                  --------------------------
	.section	.nv.info,"",@"SHT_CUDA_INFO"
	.align	4


	//----- nvinfo : EIATTR_REGCOUNT
	.align		4
        /*0000*/ 	.byte	0x04, 0x2f
        /*0002*/ 	.short	(.L_3 - .L_2)
	.align		4
.L_2:
        /*0004*/ 	.word	index@(triton_poi_fused__native_batch_norm_legit_no_training__prelu_kernel_cat_31)
        /*0008*/ 	.word	0x0000001e


	//----- nvinfo : EIATTR_MIN_STACK_SIZE
	.align		4
.L_3:
        /*000c*/ 	.byte	0x04, 0x12
        /*000e*/ 	.short	(.L_5 - .L_4)
	.align		4
.L_4:
        /*0010*/ 	.word	index@(triton_poi_fused__native_batch_norm_legit_no_training__prelu_kernel_cat_31)
        /*0014*/ 	.word	0x00000000


	//----- nvinfo : EIATTR_FRAME_SIZE
	.align		4
.L_5:
        /*0018*/ 	.byte	0x04, 0x11
        /*001a*/ 	.short	(.L_7 - .L_6)
	.align		4
.L_6:
        /*001c*/ 	.word	index@(triton_poi_fused__native_batch_norm_legit_no_training__prelu_kernel_cat_31)
        /*0020*/ 	.word	0x00000000


	//----- nvinfo : EIATTR_MIN_STACK_SIZE
	.align		4
.L_7:
        /*0024*/ 	.byte	0x04, 0x12
        /*0026*/ 	.short	(.L_9 - .L_8)
	.align		4
.L_8:
        /*0028*/ 	.word	index@(triton_poi_fused__native_batch_norm_legit_no_training__prelu_kernel_cat_31)
        /*002c*/ 	.word	0x00000000
.L_9:


//--------------------- .nv.info.triton_poi_fused__native_batch_norm_legit_no_training__prelu_kernel_cat_31 --------------------------
	.section	.nv.info.triton_poi_fused__native_batch_norm_legit_no_training__prelu_kernel_cat_31,"",@"SHT_CUDA_INFO"
	.sectionflags	@""
	.align	4


	//----- nvinfo : EIATTR_CUDA_API_VERSION
	.align		4
        /*0000*/ 	.byte	0x04, 0x37
        /*0002*/ 	.short	(.L_11 - .L_10)
.L_10:
        /*0004*/ 	.word	0x0000007c


	//----- nvinfo : EIATTR_KPARAM_INFO
	.align		4
.L_11:
        /*0008*/ 	.byte	0x04, 0x17
        /*000a*/ 	.short	(.L_13 - .L_12)
.L_12:
        /*000c*/ 	.word	0x00000000
        /*0010*/ 	.short	0x000c
        /*0012*/ 	.short	0x0060
        /*0014*/ 	.byte	0x00, 0xf0, 0x11, 0x00


	//----- nvinfo : EIATTR_KPARAM_INFO
	.align		4
.L_13:
        /*0018*/ 	.byte	0x04, 0x17
        /*001a*/ 	.short	(.L_15 - .L_14)
.L_14:
        /*001c*/ 	.word	0x00000000
        /*0020*/ 	.short	0x000b
        /*0022*/ 	.short	0x0058
        /*0024*/ 	.byte	0x00, 0xf4, 0x21, 0x00


	//----- nvinfo : EIATTR_KPARAM_INFO
	.align		4
.L_15:
        /*0028*/ 	.byte	0x04, 0x17
        /*002a*/ 	.short	(.L_17 - .L_16)
.L_16:
        /*002c*/ 	.word	0x00000000
        /*0030*/ 	.short	0x000a
        /*0032*/ 	.short	0x0050
        /*0034*/ 	.byte	0x00, 0xf4, 0x21, 0x00


	//----- nvinfo : EIATTR_KPARAM_INFO
	.align		4
.L_17:
        /*0038*/ 	.byte	0x04, 0x17
        /*003a*/ 	.short	(.L_19 - .L_18)
.L_18:
        /*003c*/ 	.word	0x00000000
        /*0040*/ 	.short	0x0009
        /*0042*/ 	.short	0x0048
        /*0044*/ 	.byte	0x00, 0xf4, 0x21, 0x00


	//----- nvinfo : EIATTR_KPARAM_INFO
	.align		4
.L_19:
        /*0048*/ 	.byte	0x04, 0x17
        /*004a*/ 	.short	(.L_21 - .L_20)
.L_20:
        /*004c*/ 	.word	0x00000000
        /*0050*/ 	.short	0x0008
        /*0052*/ 	.short	0x0040
        /*0054*/ 	.byte	0x00, 0xf4, 0x21, 0x00


	//----- nvinfo : EIATTR_KPARAM_INFO
	.align		4
.L_21:
        /*0058*/ 	.byte	0x04, 0x17
        /*005a*/ 	.short	(.L_23 - .L_22)
.L_22:
        /*005c*/ 	.word	0x00000000
        /*0060*/ 	.short	0x0007
        /*0062*/ 	.short	0x0038
        /*0064*/ 	.byte	0x00, 0xf4, 0x21, 0x00


	//----- nvinfo : EIATTR_KPARAM_INFO
	.align		4
.L_23:
        /*0068*/ 	.byte	0x04, 0x17
        /*006a*/ 	.short	(.L_25 - .L_24)
.L_24:
        /*006c*/ 	.word	0x00000000
        /*0070*/ 	.short	0x0006
        /*0072*/ 	.short	0x0030
        /*0074*/ 	.byte	0x00, 0xf4, 0x21, 0x00


	//----- nvinfo : EIATTR_KPARAM_INFO
	.align		4
.L_25:
        /*0078*/ 	.byte	0x04, 0x17
        /*007a*/ 	.short	(.L_27 - .L_26)
.L_26:
        /*007c*/ 	.word	0x00000000
        /*0080*/ 	.short	0x0005
        /*0082*/ 	.short	0x0028
        /*0084*/ 	.byte	0x00, 0xf4, 0x21, 0x00


	//----- nvinfo : EIATTR_KPARAM_INFO
	.align		4
.L_27:
        /*0088*/ 	.byte	0x04, 0x17
        /*008a*/ 	.short	(.L_29 - .L_28)
.L_28:
        /*008c*/ 	.word	0x00000000
        /*0090*/ 	.short	0x0004
        /*0092*/ 	.short	0x0020
        /*0094*/ 	.byte	0x00, 0xf4, 0x21, 0x00


	//----- nvinfo : EIATTR_KPARAM_INFO
	.align		4
.L_29:
        /*0098*/ 	.byte	0x04, 0x17
        /*009a*/ 	.short	(.L_31 - .L_30)
.L_30:
        /*009c*/ 	.word	0x00000000
        /*00a0*/ 	.short	0x0003
        /*00a2*/ 	.short	0x0018
        /*00a4*/ 	.byte	0x00, 0xf4, 0x21, 0x00


	//----- nvinfo : EIATTR_KPARAM_INFO
	.align		4
.L_31:
        /*00a8*/ 	.byte	0x04, 0x17
        /*00aa*/ 	.short	(.L_33 - .L_32)
.L_32:
        /*00ac*/ 	.word	0x00000000
        /*00b0*/ 	.short	0x0002
        /*00b2*/ 	.short	0x0010
        /*00b4*/ 	.byte	0x00, 0xf4, 0x21, 0x00


	//----- nvinfo : EIATTR_KPARAM_INFO
	.align		4
.L_33:
        /*00b8*/ 	.byte	0x04, 0x17
        /*00ba*/ 	.short	(.L_35 - .L_34)
.L_34:
        /*00bc*/ 	.word	0x00000000
        /*00c0*/ 	.short	0x0001
        /*00c2*/ 	.short	0x0008
        /*00c4*/ 	.byte	0x00, 0xf4, 0x21, 0x00


	//----- nvinfo : EIATTR_KPARAM_INFO
	.align		4
.L_35:
        /*00c8*/ 	.byte	0x04, 0x17
        /*00ca*/ 	.short	(.L_37 - .L_36)
.L_36:
        /*00cc*/ 	.word	0x00000000
        /*00d0*/ 	.short	0x0000
        /*00d2*/ 	.short	0x0000
        /*00d4*/ 	.byte	0x00, 0xf4, 0x21, 0x00


	//----- nvinfo : EIATTR_SPARSE_MMA_MASK
	.align		4
.L_37:
        /*00d8*/ 	.byte	0x03, 0x50
        /*00da*/ 	.short	0x0000


	//----- nvinfo : EIATTR_MAXREG_COUNT
	.align		4
        /*00dc*/ 	.byte	0x03, 0x1b
        /*00de*/ 	.short	0x00ff


	//----- nvinfo : EIATTR_EXIT_INSTR_OFFSETS
	.align		4
        /*00e0*/ 	.byte	0x04, 0x1c
        /*00e2*/ 	.short	(.L_39 - .L_38)


	//   ....[0]....
.L_38:
        /*00e4*/ 	.word	0x000008f0


	//----- nvinfo : EIATTR_REQNTID
	.align		4
.L_39:
        /*00e8*/ 	.byte	0x04, 0x10
        /*00ea*/ 	.short	(.L_41 - .L_40)
.L_40:
        /*00ec*/ 	.word	0x00000080
        /*00f0*/ 	.word	0x00000001
        /*00f4*/ 	.word	0x00000001


	//----- nvinfo : EIATTR_CBANK_PARAM_SIZE
	.align		4
.L_41:
        /*00f8*/ 	.byte	0x03, 0x19
        /*00fa*/ 	.short	0x0064


	//----- nvinfo : EIATTR_PARAM_CBANK
	.align		4
        /*00fc*/ 	.byte	0x04, 0x0a
        /*00fe*/ 	.short	(.L_43 - .L_42)
	.align		4
.L_42:
        /*0100*/ 	.word	index@(.nv.constant0.triton_poi_fused__native_batch_norm_legit_no_training__prelu_kernel_cat_31)
        /*0104*/ 	.short	0x0210
        /*0106*/ 	.short	0x0064


	//----- nvinfo : EIATTR_SW_WAR
	.align		4
.L_43:
        /*0108*/ 	.byte	0x04, 0x36
        /*010a*/ 	.short	(.L_45 - .L_44)
.L_44:
        /*010c*/ 	.word	0x00000008
.L_45:


//--------------------- .nv.callgraph             --------------------------
	.section	.nv.callgraph,"",@"SHT_CUDA_CALLGRAPH"
	.align	4
	.sectionentsize	8
	.align		4
        /*0000*/ 	.word	0x00000000
	.align		4
        /*0004*/ 	.word	0xffffffff
	.align		4
        /*0008*/ 	.word	0x00000000
	.align		4
        /*000c*/ 	.word	0xfffffffe
	.align		4
        /*0010*/ 	.word	0x00000000
	.align		4
        /*0014*/ 	.word	0xfffffffd
	.align		4
        /*0018*/ 	.word	0x00000000
	.align		4
        /*001c*/ 	.word	0xfffffffc


//--------------------- .nv.constant4             --------------------------
	.section	.nv.constant4,"a",@progbits
	.align	8
	.align		8
.nv.constant4:
        /*0000*/ 	.dword	_$_str
	.align		8
        /*0008*/ 	.dword	_$_str_$_2


//--------------------- .text.triton_poi_fused__native_batch_norm_legit_no_training__prelu_kernel_cat_31 --------------------------
	.section	.text.triton_poi_fused__native_batch_norm_legit_no_training__prelu_kernel_cat_31,"ax",@progbits
	.align	128
        .global         triton_poi_fused__native_batch_norm_legit_no_training__prelu_kernel_cat_31
        .type           triton_poi_fused__native_batch_norm_legit_no_training__prelu_kernel_cat_31,@function
        .size           triton_poi_fused__native_batch_norm_legit_no_training__prelu_kernel_cat_31,(.L_x_1 - triton_poi_fused__native_batch_norm_legit_no_training__prelu_kernel_cat_31)
        .other          triton_poi_fused__native_batch_norm_legit_no_training__prelu_kernel_cat_31,@"STO_CUDA_ENTRY STV_DEFAULT"
triton_poi_fused__native_batch_norm_legit_no_training__prelu_kernel_cat_31:
.text.triton_poi_fused__native_batch_norm_legit_no_training__prelu_kernel_cat_31:
[----:B------:R-:W-:Y:S01]  /*0000*/  LDC R1, c[0x0][0x28] ;  /* 0x00000a00ff017b82 */ /* 0x000fe20000000800 */
[----:B------:R-:W1:Y:S01]  /*0010*/  S2R R0, SR_TID.X ;  /* 0x0000000000007919 */ /* 0x000e620000002100 */
[----:B------:R-:W-:-:S06]  /*0020*/  ULDC.64 UR4, c[0x0][0x230] ;  /* 0x00008c0000047ab9 */ /* 0x000fcc0000000a00 */
[----:B------:R-:W2:Y:S01]  /*0030*/  LDC.64 R6, c[0x0][0x248] ;  /* 0x00009200ff067b82 */ /* 0x000ea20000000a00 */
[----:B------:R-:W-:Y:S01]  /*0040*/  ULDC.64 UR6, c[0x0][0x220] ;  /* 0x0000880000067ab9 */ /* 0x000fe20000000a00 */
[----:B------:R-:W3:Y:S06]  /*0050*/  S2R R3, SR_CTAID.X ;  /* 0x0000000000037919 */ /* 0x000eec0000002500 */
[----:B------:R-:W4:Y:S08]  /*0060*/  LDC.64 R22, c[0x0][0x228] ;  /* 0x00008a00ff167b82 */ /* 0x000f300000000a00 */
[----:B------:R-:W5:Y:S08]  /*0070*/  LDC.64 R24, c[0x0][0x218] ;  /* 0x00008600ff187b82 */ /* 0x000f700000000a00 */
[----:B------:R-:W2:Y:S01]  /*0080*/  LDC.64 R18, c[0x0][0x250] ;  /* 0x00009400ff127b82 */ /* 0x000ea20000000a00 */
[----:B-1----:R-:W-:-:S07]  /*0090*/  IMAD.SHL.U32 R0, R0, 0x2, RZ ;  /* 0x0000000200007824 */ /* 0x002fce00078e00ff */
[----:B------:R-:W1:Y:S01]  /*00a0*/  LDC.64 R16, c[0x0][0x258] ;  /* 0x00009600ff107b82 */ /* 0x000e620000000a00 */
[----:B---3--:R-:W-:Y:S02]  /*00b0*/  SHF.R.S32.HI R5, RZ, 0x17, R3 ;  /* 0x00000017ff057819 */ /* 0x008fe40000011403 */
[----:B------:R-:W-:Y:S02]  /*00c0*/  LOP3.LUT R0, R0, 0xfe, RZ, 0xc0, !PT ;  /* 0x000000fe00007812 */ /* 0x000fe400078ec0ff */
[----:B------:R-:W-:-:S03]  /*00d0*/  SGXT R5, R5, 0x1 ;  /* 0x000000010505781a */ /* 0x000fc60000000200 */
[----:B------:R-:W-:-:S05]  /*00e0*/  IMAD R0, R3, 0x100, R0 ;  /* 0x0000010003007824 */ /* 0x000fca00078e0200 */
[----:B------:R-:W-:Y:S02]  /*00f0*/  SHF.R.S32.HI R3, RZ, 0x1f, R0 ;  /* 0x0000001fff037819 */ /* 0x000fe40000011400 */
[-C--:B------:R-:W-:Y:S02]  /*0100*/  LEA.HI R5, R5, R0.reuse, RZ, 0xe ;  /* 0x0000000005057211 */ /* 0x080fe400078f70ff */
[----:B------:R-:W-:Y:S02]  /*0110*/  LEA.HI R8, R3, R0, RZ, 0x8 ;  /* 0x0000000003087211 */ /* 0x000fe400078f40ff */
[----:B------:R-:W-:Y:S02]  /*0120*/  SHF.R.S32.HI R5, RZ, 0xe, R5 ;  /* 0x0000000eff057819 */ /* 0x000fe40000011405 */
[----:B------:R-:W-:-:S03]  /*0130*/  LOP3.LUT R3, R8, 0xffffff00, RZ, 0xc0, !PT ;  /* 0xffffff0008037812 */ /* 0x000fc600078ec0ff */
[----:B------:R-:W-:Y:S02]  /*0140*/  IMAD.SHL.U32 R5, R5, 0x80, RZ ;  /* 0x0000008005057824 */ /* 0x000fe400078e00ff */
[----:B------:R-:W-:-:S05]  /*0150*/  IMAD.IADD R20, R0, 0x1, -R3 ;  /* 0x0000000100147824 */ /* 0x000fca00078e0a03 */
[----:B------:R-:W-:Y:S02]  /*0160*/  SHF.R.S32.HI R10, RZ, 0x1f, R20 ;  /* 0x0000001fff0a7819 */ /* 0x000fe40000011414 */
[----:B------:R-:W-:Y:S02]  /*0170*/  IADD3 R3, P0, R20, R5, RZ ;  /* 0x0000000514037210 */ /* 0x000fe40007f1e0ff */
[----:B------:R-:W-:Y:S02]  /*0180*/  ISETP.GT.AND P1, PT, R20, 0x7f, PT ;  /* 0x0000007f1400780c */ /* 0x000fe40003f24270 */
[----:B------:R-:W-:Y:S02]  /*0190*/  LEA.HI.X.SX32 R4, R5, R10, 0x1, P0 ;  /* 0x0000000a05047211 */ /* 0x000fe400000f0eff */
[----:B------:R-:W-:-:S04]  /*01a0*/  LEA R2, P0, R3, UR4, 0x2 ;  /* 0x0000000403027c11 */ /* 0x000fc8000f8010ff */
[----:B------:R-:W-:Y:S02]  /*01b0*/  LEA.HI.X R3, R3, UR5, R4, 0x2, P0 ;  /* 0x0000000503037c11 */ /* 0x000fe400080f1404 */
[----:B------:R-:W-:Y:S01]  /*01c0*/  CS2R R4, SRZ ;  /* 0x0000000000047805 */ /* 0x000fe2000001ff00 */
[----:B------:R-:W-:-:S05]  /*01d0*/  ULDC.64 UR4, c[0x0][0x208] ;  /* 0x0000820000047ab9 */ /* 0x000fca0000000a00 */
[----:B------:R3:W5:Y:S01]  /*01e0*/  @P1 LDG.E.EL.64 R4, desc[UR4][R2.64+-0x200] ;  /* 0xfffe000402041981 */ /* 0x000762000c2e1b00 */
[----:B------:R-:W-:Y:S01]  /*01f0*/  SHF.R.S32.HI R13, RZ, 0x8, R8 ;  /* 0x00000008ff0d7819 */ /* 0x000fe20000011408 */
[----:B--2---:R-:W-:-:S04]  /*0200*/  IMAD.WIDE R6, R20, 0x4, R6 ;  /* 0x0000000414067825 */ /* 0x004fc800078e0206 */
[----:B------:R-:W-:Y:S02]  /*0210*/  IMAD.SHL.U32 R13, R13, 0x80, RZ ;  /* 0x000000800d0d7824 */ /* 0x000fe400078e00ff */
[----:B------:R-:W2:Y:S03]  /*0220*/  LDG.E.EL.64 R6, desc[UR4][R6.64] ;  /* 0x0000000406067981 */ /* 0x000ea6000c2e1b00 */
[----:B------:R-:W-:-:S04]  /*0230*/  IADD3 R8, P0, R20, R13, RZ ;  /* 0x0000000d14087210 */ /* 0x000fc80007f1e0ff */
[----:B------:R-:W-:Y:S01]  /*0240*/  LEA.HI.X.SX32 R9, R13, R10, 0x1, P0 ;  /* 0x0000000a0d097211 */ /* 0x000fe200000f0eff */
[----:B------:R-:W-:-:S03]  /*0250*/  IMAD.SHL.U32 R26, R8, 0x4, RZ ;  /* 0x00000004081a7824 */ /* 0x000fc600078e00ff */
[----:B------:R-:W-:Y:S02]  /*0260*/  SHF.L.U64.HI R8, R8, 0x2, R9 ;  /* 0x0000000208087819 */ /* 0x000fe40000010209 */
[----:B------:R-:W-:Y:S02]  /*0270*/  IADD3 R14, P0, R26, UR6, RZ ;  /* 0x000000061a0e7c10 */ /* 0x000fe4000ff1e0ff */
[----:B------:R-:W-:Y:S02]  /*0280*/  CS2R R10, SRZ ;  /* 0x00000000000a7805 */ /* 0x000fe4000001ff00 */
[----:B------:R-:W-:Y:S02]  /*0290*/  IADD3.X R15, R8, UR7, RZ, P0, !PT ;  /* 0x00000007080f7c10 */ /* 0x000fe400087fe4ff */
[----:B---3--:R-:W-:Y:S01]  /*02a0*/  CS2R R2, SRZ ;  /* 0x0000000000027805 */ /* 0x008fe2000001ff00 */
[----:B----4-:R-:W-:Y:S01]  /*02b0*/  IMAD.WIDE R22, R20, 0x4, R22 ;  /* 0x0000000414167825 */ /* 0x010fe200078e0216 */
[----:B------:R-:W-:Y:S01]  /*02c0*/  ULDC.64 UR6, c[0x0][0x238] ;  /* 0x00008e0000067ab9 */ /* 0x000fe20000000a00 */
[----:B------:R3:W4:Y:S01]  /*02d0*/  @P1 LDG.E.EL.64 R10, desc[UR4][R14.64+-0x200] ;  /* 0xfffe00040e0a1981 */ /* 0x000722000c2e1b00 */
[----:B------:R-:W-:-:S03]  /*02e0*/  IADD3 R26, P0, R26, UR6, RZ ;  /* 0x000000061a1a7c10 */ /* 0x000fc6000ff1e0ff */
[----:B------:R1:W4:Y:S01]  /*02f0*/  @P1 LDG.E.EL.64 R2, desc[UR4][R22.64+-0x200] ;  /* 0xfffe000416021981 */ /* 0x000322000c2e1b00 */
[----:B------:R-:W-:Y:S02]  /*0300*/  IADD3.X R27, R8, UR7, RZ, P0, !PT ;  /* 0x00000007081b7c10 */ /* 0x000fe400087fe4ff */
[----:B------:R-:W-:Y:S01]  /*0310*/  CS2R R8, SRZ ;  /* 0x0000000000087805 */ /* 0x000fe2000001ff00 */
[----:B---3--:R-:W3:Y:S05]  /*0320*/  LDC.64 R14, c[0x0][0x240] ;  /* 0x00009000ff0e7b82 */ /* 0x008eea0000000a00 */
[----:B------:R-:W4:Y:S01]  /*0330*/  @P1 LDG.E.EL.64 R8, desc[UR4][R26.64+-0x200] ;  /* 0xfffe00041a081981 */ /* 0x000f22000c2e1b00 */
[C---:B------:R-:W-:Y:S01]  /*0340*/  ISETP.GE.AND P0, PT, R20.reuse, 0x80, PT ;  /* 0x000000801400780c */ /* 0x040fe20003f06270 */
[----:B------:R-:W-:-:S04]  /*0350*/  IMAD.IADD R13, R20, 0x1, R13 ;  /* 0x00000001140d7824 */ /* 0x000fc800078e020d */
[----:B-----5:R-:W-:Y:S01]  /*0360*/  IMAD.WIDE R24, R13, 0x4, R24 ;  /* 0x000000040d187825 */ /* 0x020fe200078e0218 */
[----:B------:R-:W-:Y:S01]  /*0370*/  CS2R R12, SRZ ;  /* 0x00000000000c7805 */ /* 0x000fe2000001ff00 */
[----:B01----:R-:W0:Y:S06]  /*0380*/  LDC.64 R22, c[0x0][0x260] ;  /* 0x00009800ff167b82 */ /* 0x003e2c0000000a00 */
[----:B------:R1:W5:Y:S01]  /*0390*/  @!P0 LDG.E.EL.64 R12, desc[UR4][R24.64] ;  /* 0x00000004180c8981 */ /* 0x000362000c2e1b00 */
[----:B---3--:R-:W-:-:S04]  /*03a0*/  IMAD.WIDE R14, R20, 0x4, R14 ;  /* 0x00000004140e7825 */ /* 0x008fc800078e020e */
[C---:B------:R-:W-:Y:S02]  /*03b0*/  IMAD.WIDE R18, R20.reuse, 0x4, R18 ;  /* 0x0000000414127825 */ /* 0x040fe400078e0212 */
[----:B------:R-:W3:Y:S02]  /*03c0*/  LDG.E.EL.64 R14, desc[UR4][R14.64] ;  /* 0x000000040e0e7981 */ /* 0x000ee4000c2e1b00 */
[C---:B------:R-:W-:Y:S02]  /*03d0*/  IMAD.WIDE R16, R20.reuse, 0x4, R16 ;  /* 0x0000000414107825 */ /* 0x040fe400078e0210 */
[----:B------:R-:W3:Y:S04]  /*03e0*/  LDG.E.EL.64 R18, desc[UR4][R18.64] ;  /* 0x0000000412127981 */ /* 0x000ee8000c2e1b00 */
[----:B------:R-:W3:Y:S01]  /*03f0*/  LDG.E.EL.64 R16, desc[UR4][R16.64] ;  /* 0x0000000410107981 */ /* 0x000ee2000c2e1b00 */
[----:B0-----:R-:W-:-:S06]  /*0400*/  IMAD.WIDE R20, R20, 0x4, R22 ;  /* 0x0000000414147825 */ /* 0x001fcc00078e0216 */
[----:B------:R-:W3:Y:S01]  /*0410*/  LDG.E.EL.64 R20, desc[UR4][R20.64] ;  /* 0x0000000414147981 */ /* 0x000ee2000c2e1b00 */
[----:B------:R-:W-:Y:S02]  /*0420*/  SEL R4, R4, RZ, P1 ;  /* 0x000000ff04047207 */ /* 0x000fe40000800000 */
[----:B------:R-:W-:-:S03]  /*0430*/  SEL R5, R5, RZ, P1 ;  /* 0x000000ff05057207 */ /* 0x000fc60000800000 */
[----:B------:R-:W-:Y:S02]  /*0440*/  FADD R4, RZ, -R4 ;  /* 0x80000004ff047221 */ /* 0x000fe40000000000 */
[----:B------:R-:W-:Y:S02]  /*0450*/  FADD R5, RZ, -R5 ;  /* 0x80000005ff057221 */ /* 0x000fe40000000000 */
[----:B------:R-:W-:Y:S02]  /*0460*/  FMUL R22, R4, 1.4426950216293334961 ;  /* 0x3fb8aa3b04167820 */ /* 0x000fe40000400000 */
[----:B------:R-:W-:-:S03]  /*0470*/  FMUL R23, R5, 1.4426950216293334961 ;  /* 0x3fb8aa3b05177820 */ /* 0x000fc60000400000 */
[----:B------:R-:W-:Y:S02]  /*0480*/  FSETP.GEU.AND P3, PT, R22, -126, PT ;  /* 0xc2fc00001600780b */ /* 0x000fe40003f6e000 */
[----:B------:R-:W-:Y:S01]  /*0490*/  FSETP.GEU.AND P4, PT, R23, -126, PT ;  /* 0xc2fc00001700780b */ /* 0x000fe20003f8e000 */
[----:B--2---:R-:W-:-:S10]  /*04a0*/  FADD R4, R6, 9.9999997473787516356e-06 ;  /* 0x3727c5ac06047421 */ /* 0x004fd40000000000 */
[----:B------:R-:W-:Y:S02]  /*04b0*/  @!P3 FMUL R22, R22, 0.5 ;  /* 0x3f0000001616b820 */ /* 0x000fe40000400000 */
[----:B------:R-:W-:Y:S02]  /*04c0*/  @!P4 FMUL R23, R23, 0.5 ;  /* 0x3f0000001717c820 */ /* 0x000fe40000400000 */
[----:B------:R-:W0:Y:S01]  /*04d0*/  MUFU.EX2 R6, R22 ;  /* 0x0000001600067308 */ /* 0x000e220000000800 */
[----:B----4-:R-:W-:-:S07]  /*04e0*/  SEL R11, R11, RZ, P1 ;  /* 0x000000ff0b0b7207 */ /* 0x010fce0000800000 */
[----:B-1----:R-:W1:Y:S01]  /*04f0*/  MUFU.EX2 R24, R23 ;  /* 0x0000001700187308 */ /* 0x002e620000000800 */
[----:B------:R-:W-:Y:S01]  /*0500*/  FADD R7, R7, 9.9999997473787516356e-06 ;  /* 0x3727c5ac07077421 */ /* 0x000fe20000000000 */
[----:B------:R-:W-:Y:S01]  /*0510*/  FSETP.GT.AND P6, PT, R11, RZ, PT ;  /* 0x000000ff0b00720b */ /* 0x000fe20003fc4000 */
[----:B0-----:R-:W-:-:S05]  /*0520*/  @!P3 FMUL R6, R6, R6 ;  /* 0x000000060606b220 */ /* 0x001fca0000400000 */
[----:B------:R-:W0:Y:S01]  /*0530*/  MUFU.SQRT R4, R4 ;  /* 0x0000000400047308 */ /* 0x000e220000002000 */
[----:B------:R-:W-:Y:S01]  /*0540*/  SEL R10, R10, RZ, P1 ;  /* 0x000000ff0a0a7207 */ /* 0x000fe20000800000 */
[----:B------:R-:W-:-:S06]  /*0550*/  FADD R6, R6, 1 ;  /* 0x3f80000006067421 */ /* 0x000fcc0000000000 */
[----:B------:R-:W2:Y:S01]  /*0560*/  MUFU.SQRT R5, R7 ;  /* 0x0000000700057308 */ /* 0x000ea20000002000 */
[----:B-1----:R-:W-:Y:S01]  /*0570*/  @!P4 FMUL R24, R24, R24 ;  /* 0x000000181818c220 */ /* 0x002fe20000400000 */
[----:B------:R-:W-:Y:S02]  /*0580*/  SEL R22, R3, RZ, P1 ;  /* 0x000000ff03167207 */ /* 0x000fe40000800000 */
[----:B------:R-:W-:Y:S01]  /*0590*/  FSETP.GT.AND P4, PT, R10, RZ, PT ;  /* 0x000000ff0a00720b */ /* 0x000fe20003f84000 */
[----:B------:R-:W-:Y:S01]  /*05a0*/  FADD R24, R24, 1 ;  /* 0x3f80000018187421 */ /* 0x000fe20000000000 */
[----:B------:R-:W-:Y:S01]  /*05b0*/  FSETP.GT.AND P5, PT, R6, 8.50705917302346158658e+37, PT ;  /* 0x7e8000000600780b */ /* 0x000fe20003fa4000 */
[----:B------:R-:W-:Y:S01]  /*05c0*/  @!P6 FMUL R11, R11, R22 ;  /* 0x000000160b0be220 */ /* 0x000fe20000400000 */
[----:B------:R-:W-:Y:S02]  /*05d0*/  SEL R23, R2, RZ, P1 ;  /* 0x000000ff02177207 */ /* 0x000fe40000800000 */
[----:B------:R-:W-:-:S02]  /*05e0*/  FSETP.GT.AND P6, PT, R24, 8.50705917302346158658e+37, PT ;  /* 0x7e8000001800780b */ /* 0x000fc40003fc4000 */
[----:B------:R-:W-:Y:S02]  /*05f0*/  SEL R3, R8, RZ, P1 ;  /* 0x000000ff08037207 */ /* 0x000fe40000800000 */
[----:B------:R-:W-:Y:S02]  /*0600*/  SEL R2, R9, RZ, P1 ;  /* 0x000000ff09027207 */ /* 0x000fe40000800000 */
[----:B0-----:R-:W-:Y:S02]  /*0610*/  FSETP.GT.AND P2, PT, R4, 8.50705917302346158658e+37, PT ;  /* 0x7e8000000400780b */ /* 0x001fe40003f44000 */
[C---:B--2---:R-:W-:Y:S01]  /*0620*/  FSETP.GT.AND P1, PT, R5.reuse, 8.50705917302346158658e+37, PT ;  /* 0x7e8000000500780b */ /* 0x044fe20003f24000 */
[----:B------:R-:W-:Y:S01]  /*0630*/  @!P4 FMUL R10, R10, R23 ;  /* 0x000000170a0ac220 */ /* 0x000fe20000400000 */
[----:B------:R-:W-:Y:S01]  /*0640*/  @P5 FMUL R6, R6, 0.25 ;  /* 0x3e80000006065820 */ /* 0x000fe20000400000 */
[----:B------:R-:W-:Y:S02]  /*0650*/  FSETP.GEU.AND P3, PT, R4, 1.175494350822287508e-38, PT ;  /* 0x008000000400780b */ /* 0x000fe40003f6e000 */
[----:B------:R-:W-:Y:S01]  /*0660*/  FSETP.GEU.AND P4, PT, R5, 1.175494350822287508e-38, PT ;  /* 0x008000000500780b */ /* 0x000fe20003f8e000 */
[----:B------:R-:W-:-:S02]  /*0670*/  @P6 FMUL R24, R24, 0.25 ;  /* 0x3e80000018186820 */ /* 0x000fc40000400000 */
[----:B------:R-:W0:Y:S01]  /*0680*/  MUFU.RCP R6, R6 ;  /* 0x0000000600067308 */ /* 0x000e220000001000 */
[----:B------:R-:W-:Y:S02]  /*0690*/  IMAD.MOV.U32 R8, RZ, RZ, 0x3e800000 ;  /* 0x3e800000ff087424 */ /* 0x000fe400078e00ff */
[----:B------:R-:W-:Y:S02]  /*06a0*/  @P2 FMUL R4, R4, 0.25 ;  /* 0x3e80000004042820 */ /* 0x000fe40000400000 */
[----:B------:R-:W-:-:S03]  /*06b0*/  @P1 FMUL R5, R5, 0.25 ;  /* 0x3e80000005051820 */ /* 0x000fc60000400000 */
[----:B------:R-:W1:Y:S01]  /*06c0*/  MUFU.RCP R24, R24 ;  /* 0x0000001800187308 */ /* 0x000e620000001000 */
[----:B------:R-:W-:Y:S01]  /*06d0*/  @!P3 FMUL R4, R4, 16777216 ;  /* 0x4b8000000404b820 */ /* 0x000fe20000400000 */
[----:B------:R-:W-:Y:S01]  /*06e0*/  @!P4 FMUL R5, R5, 16777216 ;  /* 0x4b8000000505c820 */ /* 0x000fe20000400000 */
[----:B------:R-:W-:-:S05]  /*06f0*/  FSEL R7, R8, 1, P5 ;  /* 0x3f80000008077808 */ /* 0x000fca0002800000 */
[----:B------:R-:W2:Y:S01]  /*0700*/  MUFU.RCP R4, R4 ;  /* 0x0000000400047308 */ /* 0x000ea20000001000 */
[----:B0-----:R-:W-:Y:S01]  /*0710*/  FMUL R22, R6, R7 ;  /* 0x0000000706167220 */ /* 0x001fe20000400000 */
[----:B------:R-:W-:-:S06]  /*0720*/  FSEL R7, R8, 1, P6 ;  /* 0x3f80000008077808 */ /* 0x000fcc0003000000 */
[----:B------:R-:W0:Y:S01]  /*0730*/  MUFU.RCP R5, R5 ;  /* 0x0000000500057308 */ /* 0x000e220000001000 */
[----:B------:R-:W-:Y:S01]  /*0740*/  FSEL R9, R8, 1, P2 ;  /* 0x3f80000008097808 */ /* 0x000fe20001000000 */
[----:B-1----:R-:W-:Y:S01]  /*0750*/  FMUL R7, R24, R7 ;  /* 0x0000000718077220 */ /* 0x002fe20000400000 */
[----:B------:R-:W-:Y:S02]  /*0760*/  FSEL R6, R8, 1, P1 ;  /* 0x3f80000008067808 */ /* 0x000fe40000800000 */
[----:B-----5:R-:W-:Y:S01]  /*0770*/  SEL R12, R12, RZ, !P0 ;  /* 0x000000ff0c0c7207 */ /* 0x020fe20004000000 */
[----:B------:R-:W-:Y:S01]  /*0780*/  @!P3 FMUL R9, R9, 16777216 ;  /* 0x4b8000000909b820 */ /* 0x000fe20000400000 */
[----:B------:R-:W-:Y:S01]  /*0790*/  SEL R13, R13, RZ, !P0 ;  /* 0x000000ff0d0d7207 */ /* 0x000fe20004000000 */
[----:B------:R-:W-:Y:S01]  /*07a0*/  @!P4 FMUL R6, R6, 16777216 ;  /* 0x4b8000000606c820 */ /* 0x000fe20000400000 */
[----:B------:R-:W-:Y:S01]  /*07b0*/  @P0 FFMA R12, R22, R10, R3 ;  /* 0x0000000a160c0223 */ /* 0x000fe20000000003 */
[----:B------:R-:W-:Y:S01]  /*07c0*/  @P0 FFMA R13, R7, R11, R2 ;  /* 0x0000000b070d0223 */ /* 0x000fe20000000002 */
[----:B--2---:R-:W-:Y:S01]  /*07d0*/  FMUL R9, R4, R9 ;  /* 0x0000000904097220 */ /* 0x004fe20000400000 */
[----:B------:R-:W1:Y:S01]  /*07e0*/  LDC.64 R2, c[0x0][0x268] ;  /* 0x00009a00ff027b82 */ /* 0x000e620000000a00 */
[----:B---3--:R-:W-:Y:S01]  /*07f0*/  FADD R14, -R14, R12 ;  /* 0x0000000c0e0e7221 */ /* 0x008fe20000000100 */
[----:B------:R-:W-:Y:S01]  /*0800*/  FADD R15, -R15, R13 ;  /* 0x0000000d0f0f7221 */ /* 0x000fe20000000100 */
[----:B0-----:R-:W-:-:S02]  /*0810*/  FMUL R6, R5, R6 ;  /* 0x0000000605067220 */ /* 0x001fc40000400000 */
[----:B------:R-:W-:-:S03]  /*0820*/  FMUL R9, R14, R9 ;  /* 0x000000090e097220 */ /* 0x000fc60000400000 */
[----:B------:R-:W0:Y:S01]  /*0830*/  LDC.64 R4, c[0x0][0x210] ;  /* 0x00008400ff047b82 */ /* 0x000e220000000a00 */
[----:B------:R-:W-:Y:S01]  /*0840*/  FMUL R6, R15, R6 ;  /* 0x000000060f067220 */ /* 0x000fe20000400000 */
[----:B------:R-:W-:-:S03]  /*0850*/  FFMA R16, R18, R9, R16 ;  /* 0x0000000912107223 */ /* 0x000fc60000000010 */
[----:B------:R-:W-:Y:S02]  /*0860*/  FFMA R17, R19, R6, R17 ;  /* 0x0000000613117223 */ /* 0x000fe40000000011 */
[----:B------:R-:W-:-:S03]  /*0870*/  FSETP.GT.AND P0, PT, R16, RZ, PT ;  /* 0x000000ff1000720b */ /* 0x000fc60003f04000 */
[----:B------:R-:W-:Y:S01]  /*0880*/  FSETP.GT.AND P1, PT, R17, RZ, PT ;  /* 0x000000ff1100720b */ /* 0x000fe20003f24000 */
[----:B-1----:R-:W-:-:S09]  /*0890*/  IMAD.WIDE R2, R0, 0x4, R2 ;  /* 0x0000000400027825 */ /* 0x002fd200078e0202 */
[----:B------:R-:W-:-:S03]  /*08a0*/  @!P0 FMUL R16, R20, R16 ;  /* 0x0000001014108220 */ /* 0x000fc60000400000 */
[----:B------:R-:W-:Y:S01]  /*08b0*/  @!P1 FMUL R17, R21, R17 ;  /* 0x0000001115119220 */ /* 0x000fe20000400000 */
[----:B0-----:R-:W-:Y:S01]  /*08c0*/  IMAD.WIDE R4, R0, 0x4, R4 ;  /* 0x0000000400047825 */ /* 0x001fe200078e0204 */
[----:B------:R-:W-:Y:S04]  /*08d0*/  STG.E.64 desc[UR4][R2.64], R12 ;  /* 0x0000000c02007986 */ /* 0x000fe8000c101b04 */
[----:B------:R-:W-:Y:S01]  /*08e0*/  STG.E.64 desc[UR4][R4.64], R16 ;  /* 0x0000001004007986 */ /* 0x000fe2000c101b04 */
[----:B------:R-:W-:Y:S05]  /*08f0*/  EXIT ;  /* 0x000000000000794d */ /* 0x000fea0003800000 */
.L_x_0:
[----:B------:R-:W-:-:S00]  /*0900*/  BRA `(.L_x_0) ;  /* 0xfffffffc00fc7947 */ /* 0x000fc0000383ffff */
[----:B------:R-:W-:-:S00]  /*0910*/  NOP ;  /* 0x0000000000007918 */ /* 0x000fc00000000000 */
        /* <DEDUP_REMOVED lines=14> */
.L_x_1:


//--------------------- .nv.global.init           --------------------------
	.section	.nv.global.init,"aw",@progbits
.nv.global.init:
	.type		_$_str,@object
	.size		_$_str,(_$_str_$_2 - _$_str)
_$_str:
        /*0000*/ 	.byte	0x5f, 0x5f, 0x43, 0x55, 0x44, 0x41, 0x5f, 0x46, 0x54, 0x5a, 0x00
	.type		_$_str_$_2,@object
	.size		_$_str_$_2,(.L_1 - _$_str_$_2)
_$_str_$_2:
        /*000b*/ 	.byte	0x5f, 0x5f, 0x43, 0x55, 0x44, 0x41, 0x5f, 0x50, 0x52, 0x45, 0x43, 0x5f, 0x53, 0x51, 0x52, 0x54
        /*001b*/ 	.byte	0x00
.L_1:


//--------------------- .nv.constant0.triton_poi_fused__native_batch_norm_legit_no_training__prelu_kernel_cat_31 --------------------------
	.section	.nv.constant0.triton_poi_fused__native_batch_norm_legit_no_training__prelu_kernel_cat_31,"a",@progbits
	.sectionflags	@""
	.align	4
.nv.constant0.triton_poi_fused__native_batch_norm_legit_no_training__prelu_kernel_cat_31:
	.zero		628
